	.target	sm_103a

	.elftype	@"ET_EXEC"


//--------------------- .note.nv.tkinfo           --------------------------
	.section	.note.nv.tkinfo,"",@"SHT_NOTE"
	.sectionflags	@"SHF_NOTE_NV_TKINFO"
	.tkinfo
        /*0018*/ 	.word	0x00000002
        /*0030*/ 	.string	""
        /*0030*/ 	.string	"ptxas"
        /*0030*/ 	.string	"Cuda compilation tools, release 13.0, V13.0.88"
        /*0030*/ 	.string	"Build cuda_13.0.r13.0/compiler.36424714_0"
        /*0030*/ 	.string	"-arch sm_103a -m 64 "



//--------------------- .note.nv.cuinfo           --------------------------
	.section	.note.nv.cuinfo,"",@"SHT_NOTE"
	.sectionflags	@"SHF_NOTE_NV_CUINFO"
        /*0018*/ 	.short	0x0002
        /*001a*/ 	.short	0x0067
        /*001c*/ 	.short	0x0082
	.zero		2


//--------------------- .nv.info                  --------------------------
	.section	.nv.info,"",@"SHT_CUDA_INFO"
	.align	4


	//----- nvinfo : EIATTR_REGCOUNT
	.align		4
        /*0000*/ 	.byte	0x04, 0x2f
        /*0002*/ 	.short	(.L_29 - .L_28)
	.align		4
.L_28:
        /*0004*/ 	.word	index@(_Z25fmha_noloop_reduce_kernelI6__halfLi256ELi1024ELi2EEvPvPKvPKii)
        /*0008*/ 	.word	0x00000018


	//----- nvinfo : EIATTR_FRAME_SIZE
	.align		4
.L_29:
        /*000c*/ 	.byte	0x04, 0x11
        /*000e*/ 	.short	(.L_31 - .L_30)
	.align		4
.L_30:
        /*0010*/ 	.word	index@(_Z25fmha_noloop_reduce_kernelI6__halfLi256ELi1024ELi2EEvPvPKvPKii)
        /*0014*/ 	.word	0x00000000


	//----- nvinfo : EIATTR_REGCOUNT
	.align		4
.L_31:
        /*0018*/ 	.byte	0x04, 0x2f
        /*001a*/ 	.short	(.L_33 - .L_32)
	.align		4
.L_32:
        /*001c*/ 	.word	index@(_Z25fmha_noloop_reduce_kernelI6__halfLi256ELi1024ELi3EEvPvPKvPKii)
        /*0020*/ 	.word	0x0000001c


	//----- nvinfo : EIATTR_FRAME_SIZE
	.align		4
.L_33:
        /*0024*/ 	.byte	0x04, 0x11
        /*0026*/ 	.short	(.L_35 - .L_34)
	.align		4
.L_34:
        /*0028*/ 	.word	index@(_Z25fmha_noloop_reduce_kernelI6__halfLi256ELi1024ELi3EEvPvPKvPKii)
        /*002c*/ 	.word	0x00000000


	//----- nvinfo : EIATTR_MIN_STACK_SIZE
	.align		4
.L_35:
        /*0030*/ 	.byte	0x04, 0x12
        /*0032*/ 	.short	(.L_37 - .L_36)
	.align		4
.L_36:
        /*0034*/ 	.word	index@(_Z25fmha_noloop_reduce_kernelI6__halfLi256ELi1024ELi3EEvPvPKvPKii)
        /*0038*/ 	.word	0x00000000


	//----- nvinfo : EIATTR_MIN_STACK_SIZE
	.align		4
.L_37:
        /*003c*/ 	.byte	0x04, 0x12
        /*003e*/ 	.short	(.L_39 - .L_38)
	.align		4
.L_38:
        /*0040*/ 	.word	index@(_Z25fmha_noloop_reduce_kernelI6__halfLi256ELi1024ELi2EEvPvPKvPKii)
        /*0044*/ 	.word	0x00000000
.L_39:


//--------------------- .nv.compat                --------------------------
	.section	.nv.compat,"",@"SHT_CUDA_COMPAT_INFO"
	.align	4
        /*0000*/ 	.byte	0x02, 0x09, 0x01, 0x00, 0x02, 0x02, 0x01, 0x00, 0x02, 0x05, 0x05, 0x00, 0x03, 0x07, 0x01, 0x01
        /*0010*/ 	.byte	0x02, 0x03, 0x00, 0x00, 0x02, 0x06, 0x01, 0x00, 0x04, 0x0b, 0x08, 0x00, 0x00, 0x00, 0x00, 0x00
        /*0020*/ 	.byte	0x00, 0x00, 0x00, 0x00


//--------------------- .nv.info._Z25fmha_noloop_reduce_kernelI6__halfLi256ELi1024ELi3EEvPvPKvPKii --------------------------
	.section	.nv.info._Z25fmha_noloop_reduce_kernelI6__halfLi256ELi1024ELi3EEvPvPKvPKii,"",@"SHT_CUDA_INFO"
	.sectionflags	@""
	.align	4


	//----- nvinfo : EIATTR_CUDA_API_VERSION
	.align		4
        /*0000*/ 	.byte	0x04, 0x37
        /*0002*/ 	.short	(.L_41 - .L_40)
.L_40:
        /*0004*/ 	.word	0x00000082


	//----- nvinfo : EIATTR_KPARAM_INFO
	.align		4
.L_41:
        /*0008*/ 	.byte	0x04, 0x17
        /*000a*/ 	.short	(.L_43 - .L_42)
.L_42:
        /*000c*/ 	.word	0x00000000
        /*0010*/ 	.short	0x0003
        /*0012*/ 	.short	0x0018
        /*0014*/ 	.byte	0x00, 0xf0, 0x11, 0x00


	//----- nvinfo : EIATTR_KPARAM_INFO
	.align		4
.L_43:
        /*0018*/ 	.byte	0x04, 0x17
        /*001a*/ 	.short	(.L_45 - .L_44)
.L_44:
        /*001c*/ 	.word	0x00000000
        /*0020*/ 	.short	0x0002
        /*0022*/ 	.short	0x0010
        /*0024*/ 	.byte	0x00, 0xf5, 0x21, 0x00


	//----- nvinfo : EIATTR_KPARAM_INFO
	.align		4
.L_45:
        /*0028*/ 	.byte	0x04, 0x17
        /*002a*/ 	.short	(.L_47 - .L_46)
.L_46:
        /*002c*/ 	.word	0x00000000
        /*0030*/ 	.short	0x0001
        /*0032*/ 	.short	0x0008
        /*0034*/ 	.byte	0x00, 0xf5, 0x21, 0x00


	//----- nvinfo : EIATTR_KPARAM_INFO
	.align		4
.L_47:
        /*0038*/ 	.byte	0x04, 0x17
        /*003a*/ 	.short	(.L_49 - .L_48)
.L_48:
        /*003c*/ 	.word	0x00000000
        /*0040*/ 	.short	0x0000
        /*0042*/ 	.short	0x0000
        /*0044*/ 	.byte	0x00, 0xf5, 0x21, 0x00


	//----- nvinfo : EIATTR_SPARSE_MMA_MASK
	.align		4
.L_49:
        /*0048*/ 	.byte	0x03, 0x50
        /*004a*/ 	.short	0x0000


	//----- nvinfo : EIATTR_MAXREG_COUNT
	.align		4
        /*004c*/ 	.byte	0x03, 0x1b
        /*004e*/ 	.short	0x00ff


	//----- nvinfo : EIATTR_MERCURY_ISA_VERSION
	.align		4
        /*0050*/ 	.byte	0x03, 0x5f
        /*0052*/ 	.short	0x0101


	//----- nvinfo : EIATTR_VRC_CTA_INIT_COUNT
	.align		4
        /*0054*/ 	.byte	0x02, 0x4a
	.zero		1
	.zero		1


	//----- nvinfo : EIATTR_EXIT_INSTR_OFFSETS
	.align		4
        /*0058*/ 	.byte	0x04, 0x1c
        /*005a*/ 	.short	(.L_51 - .L_50)


	//   ....[0]....
.L_50:
        /*005c*/ 	.word	0x00000170


	//   ....[1]....
        /*0060*/ 	.word	0x00000520


	//----- nvinfo : EIATTR_MAX_THREADS
	.align		4
.L_51:
        /*0064*/ 	.byte	0x04, 0x05
        /*0066*/ 	.short	(.L_53 - .L_52)
.L_52:
        /*0068*/ 	.word	0x00000100
        /*006c*/ 	.word	0x00000001
        /*0070*/ 	.word	0x00000001


	//----- nvinfo : EIATTR_CRS_STACK_SIZE
	.align		4
.L_53:
        /*0074*/ 	.byte	0x04, 0x1e
        /*0076*/ 	.short	(.L_55 - .L_54)
.L_54:
        /*0078*/ 	.word	0x00000000


	//----- nvinfo : EIATTR_CBANK_PARAM_SIZE
	.align		4
.L_55:
        /*007c*/ 	.byte	0x03, 0x19
        /*007e*/ 	.short	0x001c


	//----- nvinfo : EIATTR_PARAM_CBANK
	.align		4
        /*0080*/ 	.byte	0x04, 0x0a
        /*0082*/ 	.short	(.L_57 - .L_56)
	.align		4
.L_56:
        /*0084*/ 	.word	index@(.nv.constant0._Z25fmha_noloop_reduce_kernelI6__halfLi256ELi1024ELi3EEvPvPKvPKii)
        /*0088*/ 	.short	0x0380
        /*008a*/ 	.short	0x001c


	//----- nvinfo : EIATTR_SW_WAR
	.align		4
.L_57:
        /*008c*/ 	.byte	0x04, 0x36
        /*008e*/ 	.short	(.L_59 - .L_58)
.L_58:
        /*0090*/ 	.word	0x00000008
.L_59:


//--------------------- .nv.info._Z25fmha_noloop_reduce_kernelI6__halfLi256ELi1024ELi2EEvPvPKvPKii --------------------------
	.section	.nv.info._Z25fmha_noloop_reduce_kernelI6__halfLi256ELi1024ELi2EEvPvPKvPKii,"",@"SHT_CUDA_INFO"
	.sectionflags	@""
	.align	4


	//----- nvinfo : EIATTR_CUDA_API_VERSION
	.align		4
        /*0000*/ 	.byte	0x04, 0x37
        /*0002*/ 	.short	(.L_61 - .L_60)
.L_60:
        /*0004*/ 	.word	0x00000082


	//----- nvinfo : EIATTR_KPARAM_INFO
	.align		4
.L_61:
        /*0008*/ 	.byte	0x04, 0x17
        /*000a*/ 	.short	(.L_63 - .L_62)
.L_62:
        /*000c*/ 	.word	0x00000000
        /*0010*/ 	.short	0x0003
        /*0012*/ 	.short	0x0018
        /*0014*/ 	.byte	0x00, 0xf0, 0x11, 0x00


	//----- nvinfo : EIATTR_KPARAM_INFO
	.align		4
.L_63:
        /*0018*/ 	.byte	0x04, 0x17
        /*001a*/ 	.short	(.L_65 - .L_64)
.L_64:
        /*001c*/ 	.word	0x00000000
        /*0020*/ 	.short	0x0002
        /*0022*/ 	.short	0x0010
        /*0024*/ 	.byte	0x00, 0xf5, 0x21, 0x00


	//----- nvinfo : EIATTR_KPARAM_INFO
	.align		4
.L_65:
        /*0028*/ 	.byte	0x04, 0x17
        /*002a*/ 	.short	(.L_67 - .L_66)
.L_66:
        /*002c*/ 	.word	0x00000000
        /*0030*/ 	.short	0x0001
        /*0032*/ 	.short	0x0008
        /*0034*/ 	.byte	0x00, 0xf5, 0x21, 0x00


	//----- nvinfo : EIATTR_KPARAM_INFO
	.align		4
.L_67:
        /*0038*/ 	.byte	0x04, 0x17
        /*003a*/ 	.short	(.L_69 - .L_68)
.L_68:
        /*003c*/ 	.word	0x00000000
        /*0040*/ 	.short	0x0000
        /*0042*/ 	.short	0x0000
        /*0044*/ 	.byte	0x00, 0xf5, 0x21, 0x00


	//----- nvinfo : EIATTR_SPARSE_MMA_MASK
	.align		4
.L_69:
        /*0048*/ 	.byte	0x03, 0x50
        /*004a*/ 	.short	0x0000


	//----- nvinfo : EIATTR_MAXREG_COUNT
	.align		4
        /*004c*/ 	.byte	0x03, 0x1b
        /*004e*/ 	.short	0x00ff


	//----- nvinfo : EIATTR_MERCURY_ISA_VERSION
	.align		4
        /*0050*/ 	.byte	0x03, 0x5f
        /*0052*/ 	.short	0x0101


	//----- nvinfo : EIATTR_VRC_CTA_INIT_COUNT
	.align		4
        /*0054*/ 	.byte	0x02, 0x4a
	.zero		1
	.zero		1


	//----- nvinfo : EIATTR_EXIT_INSTR_OFFSETS
	.align		4
        /*0058*/ 	.byte	0x04, 0x1c
        /*005a*/ 	.short	(.L_71 - .L_70)


	//   ....[0]....
.L_70:
        /*005c*/ 	.word	0x00000170


	//   ....[1]....
        /*0060*/ 	.word	0x00000410


	//----- nvinfo : EIATTR_MAX_THREADS
	.align		4
.L_71:
        /*0064*/ 	.byte	0x04, 0x05
        /*0066*/ 	.short	(.L_73 - .L_72)
.L_72:
        /*0068*/ 	.word	0x00000100
        /*006c*/ 	.word	0x00000001
        /*0070*/ 	.word	0x00000001


	//----- nvinfo : EIATTR_CRS_STACK_SIZE
	.align		4
.L_73:
        /*0074*/ 	.byte	0x04, 0x1e
        /*0076*/ 	.short	(.L_75 - .L_74)
.L_74:
        /*0078*/ 	.word	0x00000000


	//----- nvinfo : EIATTR_CBANK_PARAM_SIZE
	.align		4
.L_75:
        /*007c*/ 	.byte	0x03, 0x19
        /*007e*/ 	.short	0x001c


	//----- nvinfo : EIATTR_PARAM_CBANK
	.align		4
        /*0080*/ 	.byte	0x04, 0x0a
        /*0082*/ 	.short	(.L_77 - .L_76)
	.align		4
.L_76:
        /*0084*/ 	.word	index@(.nv.constant0._Z25fmha_noloop_reduce_kernelI6__halfLi256ELi1024ELi2EEvPvPKvPKii)
        /*0088*/ 	.short	0x0380
        /*008a*/ 	.short	0x001c


	//----- nvinfo : EIATTR_SW_WAR
	.align		4
.L_77:
        /*008c*/ 	.byte	0x04, 0x36
        /*008e*/ 	.short	(.L_79 - .L_78)
.L_78:
        /*0090*/ 	.word	0x00000008
.L_79:


//--------------------- .nv.callgraph             --------------------------
	.section	.nv.callgraph,"",@"SHT_CUDA_CALLGRAPH"
	.align	4
	.sectionentsize	8
	.align		4
        /*0000*/ 	.word	0x00000000
	.align		4
        /*0004*/ 	.word	0xffffffff
	.align		4
        /*0008*/ 	.word	0x00000000
	.align		4
        /*000c*/ 	.word	0xfffffffe
	.align		4
        /*0010*/ 	.word	0x00000000
	.align		4
        /*0014*/ 	.word	0xfffffffd
	.align		4
        /*0018*/ 	.word	0x00000000
	.align		4
        /*001c*/ 	.word	0xfffffffc


//--------------------- .nv.constant4             --------------------------
	.section	.nv.constant4,"a",@progbits
	.align	8
	.align		8
.nv.constant4:
        /*0000*/ 	.dword	_ZN52_INTERNAL_1f108f9b_21_fmha_noloop_reduce_cu_75eb3ff64cuda3std3__45__cpo5beginE
	.align		8
        /*0008*/ 	.dword	_ZN52_INTERNAL_1f108f9b_21_fmha_noloop_reduce_cu_75eb3ff64cuda3std3__45__cpo3endE
	.align		8
        /*0010*/ 	.dword	_ZN52_INTERNAL_1f108f9b_21_fmha_noloop_reduce_cu_75eb3ff64cuda3std3__45__cpo6cbeginE
	.align		8
        /*0018*/ 	.dword	_ZN52_INTERNAL_1f108f9b_21_fmha_noloop_reduce_cu_75eb3ff64cuda3std3__45__cpo4cendE
	.align		8
        /*0020*/ 	.dword	_ZN52_INTERNAL_1f108f9b_21_fmha_noloop_reduce_cu_75eb3ff64cuda3std3__45__cpo6rbeginE
	.align		8
        /*0028*/ 	.dword	_ZN52_INTERNAL_1f108f9b_21_fmha_noloop_reduce_cu_75eb3ff64cuda3std3__45__cpo4rendE
	.align		8
        /*0030*/ 	.dword	_ZN52_INTERNAL_1f108f9b_21_fmha_noloop_reduce_cu_75eb3ff64cuda3std3__45__cpo7crbeginE
	.align		8
        /*0038*/ 	.dword	_ZN52_INTERNAL_1f108f9b_21_fmha_noloop_reduce_cu_75eb3ff64cuda3std3__45__cpo5crendE
	.align		8
        /*0040*/ 	.dword	_ZN52_INTERNAL_1f108f9b_21_fmha_noloop_reduce_cu_75eb3ff64cuda3std3__454_GLOBAL__N__1f108f9b_21_fmha_noloop_reduce_cu_75eb3ff66ignoreE
	.align		8
        /*0048*/ 	.dword	_ZN52_INTERNAL_1f108f9b_21_fmha_noloop_reduce_cu_75eb3ff64cuda3std3__419piecewise_constructE
	.align		8
        /*0050*/ 	.dword	_ZN52_INTERNAL_1f108f9b_21_fmha_noloop_reduce_cu_75eb3ff64cuda3std3__48in_placeE
	.align		8
        /*0058*/ 	.dword	_ZN52_INTERNAL_1f108f9b_21_fmha_noloop_reduce_cu_75eb3ff64cuda3std3__420unreachable_sentinelE
	.align		8
        /*0060*/ 	.dword	_ZN52_INTERNAL_1f108f9b_21_fmha_noloop_reduce_cu_75eb3ff64cuda3std6ranges3__45__cpo4swapE
	.align		8
        /*0068*/ 	.dword	_ZN52_INTERNAL_1f108f9b_21_fmha_noloop_reduce_cu_75eb3ff64cuda3std6ranges3__45__cpo9iter_moveE
	.align		8
        /*0070*/ 	.dword	_ZN52_INTERNAL_1f108f9b_21_fmha_noloop_reduce_cu_75eb3ff64cuda3std6ranges3__45__cpo5beginE
	.align		8
        /*0078*/ 	.dword	_ZN52_INTERNAL_1f108f9b_21_fmha_noloop_reduce_cu_75eb3ff64cuda3std6ranges3__45__cpo3endE
	.align		8
        /*0080*/ 	.dword	_ZN52_INTERNAL_1f108f9b_21_fmha_noloop_reduce_cu_75eb3ff64cuda3std6ranges3__45__cpo6cbeginE
	.align		8
        /*0088*/ 	.dword	_ZN52_INTERNAL_1f108f9b_21_fmha_noloop_reduce_cu_75eb3ff64cuda3std6ranges3__45__cpo4cendE
	.align		8
        /*0090*/ 	.dword	_ZN52_INTERNAL_1f108f9b_21_fmha_noloop_reduce_cu_75eb3ff64cuda3std6ranges3__45__cpo7advanceE
	.align		8
        /*0098*/ 	.dword	_ZN52_INTERNAL_1f108f9b_21_fmha_noloop_reduce_cu_75eb3ff64cuda3std6ranges3__45__cpo9iter_swapE
	.align		8
        /*00a0*/ 	.dword	_ZN52_INTERNAL_1f108f9b_21_fmha_noloop_reduce_cu_75eb3ff64cuda3std6ranges3__45__cpo4nextE
	.align		8
        /*00a8*/ 	.dword	_ZN52_INTERNAL_1f108f9b_21_fmha_noloop_reduce_cu_75eb3ff64cuda3std6ranges3__45__cpo4prevE
	.align		8
        /*00b0*/ 	.dword	_ZN52_INTERNAL_1f108f9b_21_fmha_noloop_reduce_cu_75eb3ff64cuda3std6ranges3__45__cpo4dataE
	.align		8
        /*00b8*/ 	.dword	_ZN52_INTERNAL_1f108f9b_21_fmha_noloop_reduce_cu_75eb3ff64cuda3std6ranges3__45__cpo5cdataE
	.align		8
        /*00c0*/ 	.dword	_ZN52_INTERNAL_1f108f9b_21_fmha_noloop_reduce_cu_75eb3ff64cuda3std6ranges3__45__cpo4sizeE
	.align		8
        /*00c8*/ 	.dword	_ZN52_INTERNAL_1f108f9b_21_fmha_noloop_reduce_cu_75eb3ff64cuda3std6ranges3__45__cpo5ssizeE
	.align		8
        /*00d0*/ 	.dword	_ZN52_INTERNAL_1f108f9b_21_fmha_noloop_reduce_cu_75eb3ff64cuda3std6ranges3__45__cpo8distanceE
	.align		8
        /*00d8*/ 	.dword	_ZN52_INTERNAL_1f108f9b_21_fmha_noloop_reduce_cu_75eb3ff66thrust24THRUST_300001_SM_1030_NS6system6detail10sequential3seqE


//--------------------- .text._Z25fmha_noloop_reduce_kernelI6__halfLi256ELi1024ELi3EEvPvPKvPKii --------------------------
	.section	.text._Z25fmha_noloop_reduce_kernelI6__halfLi256ELi1024ELi3EEvPvPKvPKii,"ax",@progbits
	.align	128
        .global         _Z25fmha_noloop_reduce_kernelI6__halfLi256ELi1024ELi3EEvPvPKvPKii
        .type           _Z25fmha_noloop_reduce_kernelI6__halfLi256ELi1024ELi3EEvPvPKvPKii,@function
        .size           _Z25fmha_noloop_reduce_kernelI6__halfLi256ELi1024ELi3EEvPvPKvPKii,(.L_x_6 - _Z25fmha_noloop_reduce_kernelI6__halfLi256ELi1024ELi3EEvPvPKvPKii)
        .other          _Z25fmha_noloop_reduce_kernelI6__halfLi256ELi1024ELi3EEvPvPKvPKii,@"STO_CUDA_ENTRY STV_DEFAULT"
_Z25fmha_noloop_reduce_kernelI6__halfLi256ELi1024ELi3EEvPvPKvPKii:
.text._Z25fmha_noloop_reduce_kernelI6__halfLi256ELi1024ELi3EEvPvPKvPKii:
[----:B------:R-:W-:Y:S08]  /*0000*/  LDC R1, c[0x0][0x37c] ;  /* 0x0000df00ff017b82 */ /* 0x000ff00000000800 */
[----:B------:R-:W0:Y:S01]  /*0010*/  LDC R5, c[0x0][0x398] ;  /* 0x0000e600ff057b82 */ /* 0x000e220000000800 */
[----:B------:R-:W1:Y:S07]  /*0020*/  LDCU.64 UR4, c[0x0][0x358] ;  /* 0x00006b00ff0477ac */ /* 0x000e6e0008000a00 */
[----:B------:R-:W0:Y:S02]  /*0030*/  LDC.64 R2, c[0x0][0x390] ;  /* 0x0000e400ff027b82 */ /* 0x000e240000000a00 */
[----:B0-----:R-:W-:-:S06]  /*0040*/  IMAD.WIDE R2, R5, 0x4, R2 ;  /* 0x0000000405027825 */ /* 0x001fcc00078e0202 */
[----:B-1----:R-:W2:Y:S01]  /*0050*/  LDG.E.CONSTANT R2, desc[UR4][R2.64] ;  /* 0x0000000402027981 */ /* 0x002ea2000c1e9900 */
[----:B------:R-:W2:Y:S02]  /*0060*/  S2R R19, SR_CTAID.X ;  /* 0x0000000000137919 */ /* 0x000ea40000002500 */
[----:B--2---:R-:W-:-:S13]  /*0070*/  ISETP.GE.U32.AND P0, PT, R19, R2, PT ;  /* 0x000000021300720c */ /* 0x004fda0003f06070 */
[----:B------:R-:W-:Y:S05]  /*0080*/  @!P0 BRA `(.L_x_0) ;  /* 0x00000000003c8947 */ /* 0x000fea0003800000 */
[----:B------:R-:W0:Y:S01]  /*0090*/  S2R R5, SR_TID.X ;  /* 0x0000000000057919 */ /* 0x000e220000002100 */
[----:B------:R-:W1:Y:S01]  /*00a0*/  LDCU.64 UR6, c[0x0][0x380] ;  /* 0x00007000ff0677ac */ /* 0x000e620008000a00 */
[----:B------:R-:W-:Y:S02]  /*00b0*/  HFMA2 R3, -RZ, RZ, 0, 0 ;  /* 0x00000000ff037431 */ /* 0x000fe400000001ff */
[----:B------:R-:W-:-:S04]  /*00c0*/  IMAD R2, R19, 0x1800, RZ ;  /* 0x0000180013027824 */ /* 0x000fc800078e02ff */
[----:B0-----:R-:W-:-:S03]  /*00d0*/  IMAD.WIDE.U32 R2, R5, 0x10, R2 ;  /* 0x0000001005027825 */ /* 0x001fc600078e0002 */
[----:B-1----:R-:W-:-:S04]  /*00e0*/  IADD3 R0, P0, PT, R2, UR6, RZ ;  /* 0x0000000602007c10 */ /* 0x002fc8000ff1e0ff */
[----:B------:R-:W-:-:S09]  /*00f0*/  IADD3.X R3, PT, PT, R3, UR7, RZ, P0, !PT ;  /* 0x0000000703037c10 */ /* 0x000fd200087fe4ff */
.L_x_1:
[C---:B------:R-:W-:Y:S02]  /*0100*/  ISETP.GE.U32.AND P0, PT, R5.reuse, 0x80, PT ;  /* 0x000000800500780c */ /* 0x040fe40003f06070 */
[----:B------:R-:W-:Y:S02]  /*0110*/  MOV R2, R0 ;  /* 0x0000000000027202 */ /* 0x000fe40000000f00 */
[----:B------:R-:W-:Y:S02]  /*0120*/  IADD3 R0, P1, PT, R0, 0x1000, RZ ;  /* 0x0000100000007810 */ /* 0x000fe40007f3e0ff */
[----:B------:R-:W-:Y:S01]  /*0130*/  IADD3 R5, PT, PT, R5, 0x100, RZ ;  /* 0x0000010005057810 */ /* 0x000fe20007ffe0ff */
[----:B------:R0:W-:Y:S02]  /*0140*/  STG.E.128 desc[UR4][R2.64], RZ ;  /* 0x000000ff02007986 */ /* 0x0001e4000c101d04 */
[----:B0-----:R-:W-:-:S04]  /*0150*/  IADD3.X R3, PT, PT, RZ, R3, RZ, P1, !PT ;  /* 0x00000003ff037210 */ /* 0x001fc80000ffe4ff */
[----:B------:R-:W-:Y:S05]  /*0160*/  @!P0 BRA `(.L_x_1) ;  /* 0xfffffffc00e48947 */ /* 0x000fea000383ffff */
[----:B------:R-:W-:Y:S05]  /*0170*/  EXIT ;  /* 0x000000000000794d */ /* 0x000fea0003800000 */
.L_x_0:
[----:B------:R-:W0:Y:S01]  /*0180*/  S2R R3, SR_TID.X ;  /* 0x0000000000037919 */ /* 0x000e220000002100 */
[----:B------:R-:W1:Y:S01]  /*0190*/  LDCU.128 UR8, c[0x0][0x380] ;  /* 0x00007000ff0877ac */ /* 0x000e620008000c00 */
[----:B------:R-:W-:Y:S01]  /*01a0*/  IMAD R0, R19, 0x3000, RZ ;  /* 0x0000300013007824 */ /* 0x000fe200078e02ff */
[----:B0-----:R-:W-:-:S04]  /*01b0*/  SHF.L.U32 R3, R3, 0x4, RZ ;  /* 0x0000000403037819 */ /* 0x001fc800000006ff */
[----:B------:R-:W-:-:S04]  /*01c0*/  LOP3.LUT R0, R0, R3, RZ, 0xfc, !PT ;  /* 0x0000000300007212 */ /* 0x000fc800078efcff */
[----:B-1----:R-:W-:-:S04]  /*01d0*/  IADD3 R16, P0, PT, R0, UR10, RZ ;  /* 0x0000000a00107c10 */ /* 0x002fc8000ff1e0ff */
[----:B------:R-:W-:-:S05]  /*01e0*/  LEA.HI.X.SX32 R17, R0, UR11, 0x1, P0 ;  /* 0x0000000b00117c11 */ /* 0x000fca00080f0eff */
[----:B------:R-:W2:Y:S04]  /*01f0*/  LDG.E.128.CONSTANT R12, desc[UR4][R16.64] ;  /* 0x00000004100c7981 */ /* 0x000ea8000c1e9d00 */
[----:B------:R-:W3:Y:S04]  /*0200*/  LDG.E.128.CONSTANT R8, desc[UR4][R16.64+0x1000] ;  /* 0x0010000410087981 */ /* 0x000ee8000c1e9d00 */
[----:B------:R0:W4:Y:S01]  /*0210*/  LDG.E.128.CONSTANT R4, desc[UR4][R16.64+0x2000] ;  /* 0x0020000410047981 */ /* 0x000122000c1e9d00 */
[----:B------:R-:W-:Y:S02]  /*0220*/  IMAD R0, R19, -0x1800, R0 ;  /* 0xffffe80013007824 */ /* 0x000fe400078e0200 */
[----:B--2---:R-:W-:-:S02]  /*0230*/  HADD2.F32 R18, -RZ, R12.H0_H0 ;  /* 0x2000000cff127230 */ /* 0x004fc40000004100 */
[----:B------:R-:W-:Y:S02]  /*0240*/  HADD2.F32 R19, -RZ, R12.H1_H1 ;  /* 0x3000000cff137230 */ /* 0x000fe40000004100 */
[----:B------:R-:W-:Y:S02]  /*0250*/  HADD2.F32 R2, -RZ, R15.H0_H0 ;  /* 0x2000000fff027230 */ /* 0x000fe40000004100 */
[--C-:B---3--:R-:W-:Y:S02]  /*0260*/  HADD2.F32 R22, -RZ, R10.reuse.H0_H0 ;  /* 0x2000000aff167230 */ /* 0x108fe40000004100 */
[----:B------:R-:W-:Y:S02]  /*0270*/  HADD2.F32 R23, -RZ, R10.H1_H1 ;  /* 0x3000000aff177230 */ /* 0x000fe40000004100 */
[----:B------:R-:W-:Y:S02]  /*0280*/  HADD2.F32 R12, -RZ, R13.H0_H0 ;  /* 0x2000000dff0c7230 */ /* 0x000fe40000004100 */
[----:B------:R-:W-:-:S02]  /*0290*/  HADD2.F32 R15, -RZ, R15.H1_H1 ;  /* 0x3000000fff0f7230 */ /* 0x000fc40000004100 */
[----:B0-----:R-:W-:Y:S02]  /*02a0*/  HADD2.F32 R17, -RZ, R9.H0_H0 ;  /* 0x20000009ff117230 */ /* 0x001fe40000004100 */
[----:B------:R-:W-:Y:S02]  /*02b0*/  HADD2.F32 R10, -RZ, R11.H1_H1 ;  /* 0x3000000bff0a7230 */ /* 0x000fe40000004100 */
[----:B------:R-:W-:Y:S02]  /*02c0*/  HADD2.F32 R16, -RZ, R8.H1_H1 ;  /* 0x30000008ff107230 */ /* 0x000fe40000004100 */
[----:B------:R-:W-:Y:S01]  /*02d0*/  FADD.FTZ R12, R12, R17 ;  /* 0x000000110c0c7221 */ /* 0x000fe20000010000 */
[----:B------:R-:W-:Y:S02]  /*02e0*/  HADD2.F32 R13, -RZ, R13.H1_H1 ;  /* 0x3000000dff0d7230 */ /* 0x000fe40000004100 */
[----:B------:R-:W-:Y:S01]  /*02f0*/  FADD.FTZ R15, R15, R10 ;  /* 0x0000000a0f0f7221 */ /* 0x000fe20000010000 */
[----:B------:R-:W-:-:S02]  /*0300*/  HADD2.F32 R3, -RZ, R14.H0_H0 ;  /* 0x2000000eff037230 */ /* 0x000fc40000004100 */
[----:B------:R-:W-:Y:S02]  /*0310*/  HADD2.F32 R21, -RZ, R8.H0_H0 ;  /* 0x20000008ff157230 */ /* 0x000fe40000004100 */
[----:B------:R-:W-:Y:S02]  /*0320*/  HADD2.F32 R20, -RZ, R9.H1_H1 ;  /* 0x30000009ff147230 */ /* 0x000fe40000004100 */
[----:B------:R-:W-:Y:S01]  /*0330*/  FADD.FTZ R9, R19, R16 ;  /* 0x0000001013097221 */ /* 0x000fe20000010000 */
[----:B------:R-:W-:Y:S02]  /*0340*/  HADD2.F32 R14, -RZ, R14.H1_H1 ;  /* 0x3000000eff0e7230 */ /* 0x000fe40000004100 */
[----:B------:R-:W-:Y:S01]  /*0350*/  FADD.FTZ R8, R18, R21 ;  /* 0x0000001512087221 */ /* 0x000fe20000010000 */
[----:B------:R-:W-:Y:S02]  /*0360*/  HADD2.F32 R25, -RZ, R11.H0_H0 ;  /* 0x2000000bff197230 */ /* 0x000fe40000004100 */
[----:B------:R-:W-:Y:S01]  /*0370*/  FADD.FTZ R13, R13, R20 ;  /* 0x000000140d0d7221 */ /* 0x000fe20000010000 */
[----:B----4-:R-:W-:-:S02]  /*0380*/  HADD2.F32 R11, -RZ, R4.H0_H0 ;  /* 0x20000004ff0b7230 */ /* 0x010fc40000004100 */
[----:B------:R-:W-:Y:S01]  /*0390*/  FADD.FTZ R3, R3, R22 ;  /* 0x0000001603037221 */ /* 0x000fe20000010000 */
[--C-:B------:R-:W-:Y:S02]  /*03a0*/  HADD2.F32 R17, -RZ, R5.reuse.H0_H0 ;  /* 0x20000005ff117230 */ /* 0x100fe40000004100 */
[----:B------:R-:W-:Y:S01]  /*03b0*/  FADD.FTZ R14, R14, R23 ;  /* 0x000000170e0e7221 */ /* 0x000fe20000010000 */
[----:B------:R-:W-:Y:S02]  /*03c0*/  HADD2.F32 R10, -RZ, R5.H1_H1 ;  /* 0x30000005ff0a7230 */ /* 0x000fe40000004100 */
[----:B------:R-:W-:Y:S01]  /*03d0*/  FADD.FTZ R2, R2, R25 ;  /* 0x0000001902027221 */ /* 0x000fe20000010000 */
[----:B------:R-:W-:Y:S02]  /*03e0*/  HADD2.F32 R4, -RZ, R4.H1_H1 ;  /* 0x30000004ff047230 */ /* 0x000fe40000004100 */
[----:B------:R-:W-:Y:S01]  /*03f0*/  FADD.FTZ R8, R8, R11 ;  /* 0x0000000b08087221 */ /* 0x000fe20000010000 */
[----:B------:R-:W-:-:S02]  /*0400*/  HADD2.F32 R16, -RZ, R6.H0_H0 ;  /* 0x20000006ff107230 */ /* 0x000fc40000004100 */
[----:B------:R-:W-:Y:S01]  /*0410*/  FADD.FTZ R13, R13, R10 ;  /* 0x0000000a0d0d7221 */ /* 0x000fe20000010000 */
[----:B------:R-:W-:Y:S02]  /*0420*/  HADD2.F32 R5, -RZ, R6.H1_H1 ;  /* 0x30000006ff057230 */ /* 0x000fe40000004100 */
[----:B------:R-:W-:Y:S01]  /*0430*/  FADD.FTZ R9, R9, R4 ;  /* 0x0000000409097221 */ /* 0x000fe20000010000 */
[--C-:B------:R-:W-:Y:S02]  /*0440*/  HADD2.F32 R19, -RZ, R7.reuse.H0_H0 ;  /* 0x20000007ff137230 */ /* 0x100fe40000004100 */
[----:B------:R-:W-:Y:S01]  /*0450*/  FADD.FTZ R12, R12, R17 ;  /* 0x000000110c0c7221 */ /* 0x000fe20000010000 */
[----:B------:R-:W-:Y:S02]  /*0460*/  HADD2.F32 R6, -RZ, R7.H1_H1 ;  /* 0x30000007ff067230 */ /* 0x000fe40000004100 */
[----:B------:R-:W-:Y:S01]  /*0470*/  FADD.FTZ R3, R3, R16 ;  /* 0x0000001003037221 */ /* 0x000fe20000010000 */
[----:B------:R-:W-:Y:S01]  /*0480*/  FADD.FTZ R10, R14, R5 ;  /* 0x000000050e0a7221 */ /* 0x000fe20000010000 */
[----:B------:R-:W-:Y:S01]  /*0490*/  FADD.FTZ R2, R2, R19 ;  /* 0x0000001302027221 */ /* 0x000fe20000010000 */
[----:B------:R-:W-:Y:S01]  /*04a0*/  IADD3 R4, P0, PT, R0, UR8, RZ ;  /* 0x0000000800047c10 */ /* 0x000fe2000ff1e0ff */
[----:B------:R-:W-:Y:S01]  /*04b0*/  FADD.FTZ R11, R15, R6 ;  /* 0x000000060f0b7221 */ /* 0x000fe20000010000 */
[----:B------:R-:W-:-:S02]  /*04c0*/  F2FP.F16.F32.PACK_AB R8, R9, R8 ;  /* 0x000000080908723e */ /* 0x000fc400000000ff */
[----:B------:R-:W-:Y:S02]  /*04d0*/  LEA.HI.X.SX32 R5, R0, UR9, 0x1, P0 ;  /* 0x0000000900057c11 */ /* 0x000fe400080f0eff */
[----:B------:R-:W-:Y:S02]  /*04e0*/  F2FP.F16.F32.PACK_AB R9, R13, R12 ;  /* 0x0000000c0d09723e */ /* 0x000fe400000000ff */
[----:B------:R-:W-:Y:S02]  /*04f0*/  F2FP.F16.F32.PACK_AB R10, R10, R3 ;  /* 0x000000030a0a723e */ /* 0x000fe400000000ff */
[----:B------:R-:W-:-:S05]  /*0500*/  F2FP.F16.F32.PACK_AB R11, R11, R2 ;  /* 0x000000020b0b723e */ /* 0x000fca00000000ff */
[----:B------:R-:W-:Y:S01]  /*0510*/  STG.E.128 desc[UR4][R4.64+0x800], R8 ;  /* 0x0008000804007986 */ /* 0x000fe2000c101d04 */
[----:B------:R-:W-:Y:S05]  /*0520*/  EXIT ;  /* 0x000000000000794d */ /* 0x000fea0003800000 */
.L_x_2:
[----:B------:R-:W-:-:S00]  /*0530*/  BRA `(.L_x_2) ;  /* 0xfffffffc00fc7947 */ /* 0x000fc0000383ffff */
[----:B------:R-:W-:-:S00]  /*0540*/  NOP ;  /* 0x0000000000007918 */ /* 0x000fc00000000000 */
        /* <DEDUP_REMOVED lines=11> */
.L_x_6:


//--------------------- .text._Z25fmha_noloop_reduce_kernelI6__halfLi256ELi1024ELi2EEvPvPKvPKii --------------------------
	.section	.text._Z25fmha_noloop_reduce_kernelI6__halfLi256ELi1024ELi2EEvPvPKvPKii,"ax",@progbits
	.align	128
        .global         _Z25fmha_noloop_reduce_kernelI6__halfLi256ELi1024ELi2EEvPvPKvPKii
        .type           _Z25fmha_noloop_reduce_kernelI6__halfLi256ELi1024ELi2EEvPvPKvPKii,@function
        .size           _Z25fmha_noloop_reduce_kernelI6__halfLi256ELi1024ELi2EEvPvPKvPKii,(.L_x_7 - _Z25fmha_noloop_reduce_kernelI6__halfLi256ELi1024ELi2EEvPvPKvPKii)
        .other          _Z25fmha_noloop_reduce_kernelI6__halfLi256ELi1024ELi2EEvPvPKvPKii,@"STO_CUDA_ENTRY STV_DEFAULT"
_Z25fmha_noloop_reduce_kernelI6__halfLi256ELi1024ELi2EEvPvPKvPKii:
.text._Z25fmha_noloop_reduce_kernelI6__halfLi256ELi1024ELi2EEvPvPKvPKii:
        /* <DEDUP_REMOVED lines=16> */
.L_x_4:
        /* <DEDUP_REMOVED lines=8> */
.L_x_3:
[----:B------:R-:W0:Y:S01]  /*0180*/  S2R R3, SR_TID.X ;  /* 0x0000000000037919 */ /* 0x000e220000002100 */
[----:B------:R-:W1:Y:S01]  /*0190*/  LDCU.128 UR8, c[0x0][0x380] ;  /* 0x00007000ff0877ac */ /* 0x000e620008000c00 */
[----:B------:R-:W-:Y:S02]  /*01a0*/  SHF.L.U32 R0, R15, 0xd, RZ ;  /* 0x0000000d0f007819 */ /* 0x000fe400000006ff */
[----:B0-----:R-:W-:-:S04]  /*01b0*/  SHF.L.U32 R3, R3, 0x4, RZ ;  /* 0x0000000403037819 */ /* 0x001fc800000006ff */
[----:B------:R-:W-:-:S04]  /*01c0*/  LOP3.LUT R0, R0, R3, RZ, 0xfc, !PT ;  /* 0x0000000300007212 */ /* 0x000fc800078efcff */
[----:B-1----:R-:W-:-:S04]  /*01d0*/  IADD3 R12, P0, PT, R0, UR10, RZ ;  /* 0x0000000a000c7c10 */ /* 0x002fc8000ff1e0ff */
[----:B------:R-:W-:-:S05]  /*01e0*/  LEA.HI.X.SX32 R13, R0, UR11, 0x1, P0 ;  /* 0x0000000b000d7c11 */ /* 0x000fca00080f0eff */
[----:B------:R-:W2:Y:S04]  /*01f0*/  LDG.E.128.CONSTANT R8, desc[UR4][R12.64] ;  /* 0x000000040c087981 */ /* 0x000ea8000c1e9d00 */
[----:B------:R-:W3:Y:S01]  /*0200*/  LDG.E.128.CONSTANT R4, desc[UR4][R12.64+0x1000] ;  /* 0x001000040c047981 */ /* 0x000ee2000c1e9d00 */
[----:B------:R-:W-:Y:S02]  /*0210*/  IMAD R0, R15, -0x800, R0 ;  /* 0xfffff8000f007824 */ /* 0x000fe400078e0200 */
[----:B--2---:R-:W-:Y:S02]  /*0220*/  HADD2.F32 R2, -RZ, R8.H0_H0 ;  /* 0x20000008ff027230 */ /* 0x004fe40000004100 */
[----:B------:R-:W-:Y:S02]  /*0230*/  HADD2.F32 R14, -RZ, R9.H0_H0 ;  /* 0x20000009ff0e7230 */ /* 0x000fe40000004100 */
[----:B------:R-:W-:-:S02]  /*0240*/  HADD2.F32 R15, -RZ, R10.H0_H0 ;  /* 0x2000000aff0f7230 */ /* 0x000fc40000004100 */
[----:B------:R-:W-:Y:S02]  /*0250*/  HADD2.F32 R3, -RZ, R11.H0_H0 ;  /* 0x2000000bff037230 */ /* 0x000fe40000004100 */
[----:B------:R-:W-:Y:S02]  /*0260*/  HADD2.F32 R8, -RZ, R8.H1_H1 ;  /* 0x30000008ff087230 */ /* 0x000fe40000004100 */
[----:B------:R-:W-:Y:S02]  /*0270*/  HADD2.F32 R9, -RZ, R9.H1_H1 ;  /* 0x30000009ff097230 */ /* 0x000fe40000004100 */
[----:B------:R-:W-:Y:S02]  /*0280*/  HADD2.F32 R10, -RZ, R10.H1_H1 ;  /* 0x3000000aff0a7230 */ /* 0x000fe40000004100 */
[----:B------:R-:W-:Y:S02]  /*0290*/  HADD2.F32 R11, -RZ, R11.H1_H1 ;  /* 0x3000000bff0b7230 */ /* 0x000fe40000004100 */
[----:B---3--:R-:W-:-:S02]  /*02a0*/  HADD2.F32 R17, -RZ, R4.H0_H0 ;  /* 0x20000004ff117230 */ /* 0x008fc40000004100 */
[----:B------:R-:W-:Y:S02]  /*02b0*/  HADD2.F32 R13, -RZ, R4.H1_H1 ;  /* 0x30000004ff0d7230 */ /* 0x000fe40000004100 */
[--C-:B------:R-:W-:Y:S02]  /*02c0*/  HADD2.F32 R19, -RZ, R5.reuse.H0_H0 ;  /* 0x20000005ff137230 */ /* 0x100fe40000004100 */
[----:B------:R-:W-:Y:S01]  /*02d0*/  FADD.FTZ R4, R2, R17 ;  /* 0x0000001102047221 */ /* 0x000fe20000010000 */
[----:B------:R-:W-:Y:S02]  /*02e0*/  HADD2.F32 R12, -RZ, R5.H1_H1 ;  /* 0x30000005ff0c7230 */ /* 0x000fe40000004100 */
[----:B------:R-:W-:Y:S01]  /*02f0*/  FADD.FTZ R13, R8, R13 ;  /* 0x0000000d080d7221 */ /* 0x000fe20000010000 */
[--C-:B------:R-:W-:Y:S02]  /*0300*/  HADD2.F32 R16, -RZ, R6.reuse.H0_H0 ;  /* 0x20000006ff107230 */ /* 0x100fe40000004100 */
[----:B------:R-:W-:Y:S01]  /*0310*/  FADD.FTZ R5, R14, R19 ;  /* 0x000000130e057221 */ /* 0x000fe20000010000 */
[----:B------:R-:W-:-:S02]  /*0320*/  HADD2.F32 R21, -RZ, R6.H1_H1 ;  /* 0x30000006ff157230 */ /* 0x000fc40000004100 */
[----:B------:R-:W-:Y:S01]  /*0330*/  FADD.FTZ R12, R9, R12 ;  /* 0x0000000c090c7221 */ /* 0x000fe20000010000 */
[--C-:B------:R-:W-:Y:S02]  /*0340*/  HADD2.F32 R18, -RZ, R7.reuse.H0_H0 ;  /* 0x20000007ff127230 */ /* 0x100fe40000004100 */
[----:B------:R-:W-:Y:S01]  /*0350*/  FADD.FTZ R6, R15, R16 ;  /* 0x000000100f067221 */ /* 0x000fe20000010000 */
[----:B------:R-:W-:Y:S02]  /*0360*/  HADD2.F32 R20, -RZ, R7.H1_H1 ;  /* 0x30000007ff147230 */ /* 0x000fe40000004100 */
[----:B------:R-:W-:Y:S01]  /*0370*/  FADD.FTZ R21, R10, R21 ;  /* 0x000000150a157221 */ /* 0x000fe20000010000 */
[C---:B------:R-:W-:Y:S01]  /*0380*/  IADD3 R2, P0, PT, R0.reuse, UR8, RZ ;  /* 0x0000000800027c10 */ /* 0x040fe2000ff1e0ff */
[----:B------:R-:W-:Y:S01]  /*0390*/  FADD.FTZ R7, R3, R18 ;  /* 0x0000001203077221 */ /* 0x000fe20000010000 */
[----:B------:R-:W-:Y:S01]  /*03a0*/  F2FP.F16.F32.PACK_AB R4, R13, R4 ;  /* 0x000000040d04723e */ /* 0x000fe200000000ff */
[----:B------:R-:W-:Y:S01]  /*03b0*/  FADD.FTZ R20, R11, R20 ;  /* 0x000000140b147221 */ /* 0x000fe20000010000 */
[----:B------:R-:W-:-:S02]  /*03c0*/  LEA.HI.X.SX32 R3, R0, UR9, 0x1, P0 ;  /* 0x0000000900037c11 */ /* 0x000fc400080f0eff */
[----:B------:R-:W-:Y:S02]  /*03d0*/  F2FP.F16.F32.PACK_AB R5, R12, R5 ;  /* 0x000000050c05723e */ /* 0x000fe400000000ff */
[----:B------:R-:W-:Y:S02]  /*03e0*/  F2FP.F16.F32.PACK_AB R6, R21, R6 ;  /* 0x000000061506723e */ /* 0x000fe400000000ff */
[----:B------:R-:W-:-:S05]  /*03f0*/  F2FP.F16.F32.PACK_AB R7, R20, R7 ;  /* 0x000000071407723e */ /* 0x000fca00000000ff */
[----:B------:R-:W-:Y:S01]  /*0400*/  STG.E.128 desc[UR4][R2.64+0x800], R4 ;  /* 0x0008000402007986 */ /* 0x000fe2000c101d04 */
[----:B------:R-:W-:Y:S05]  /*0410*/  EXIT ;  /* 0x000000000000794d */ /* 0x000fea0003800000 */
.L_x_5:
        /* <DEDUP_REMOVED lines=14> */
.L_x_7:


//--------------------- .nv.shared.reserved.0     --------------------------
	.section	.nv.shared.reserved.0,"aw",@nobits
	.weak		__nv_reservedSMEM_offset_0_alias
	.size		__nv_reservedSMEM_offset_0_alias, 0, 64
	.other		__nv_reservedSMEM_offset_0_alias,@"STO_CUDA_RESERVED_SHARED STV_DEFAULT"
__nv_reservedSMEM_offset_0_alias:
	.zero		0
	.zero		64


//--------------------- .nv.global                --------------------------
	.section	.nv.global,"aw",@nobits
.nv.global:
	.type		_ZN52_INTERNAL_1f108f9b_21_fmha_noloop_reduce_cu_75eb3ff64cuda3std3__48in_placeE,@object
	.size		_ZN52_INTERNAL_1f108f9b_21_fmha_noloop_reduce_cu_75eb3ff64cuda3std3__48in_placeE,(_ZN52_INTERNAL_1f108f9b_21_fmha_noloop_reduce_cu_75eb3ff64cuda3std6ranges3__45__cpo8distanceE - _ZN52_INTERNAL_1f108f9b_21_fmha_noloop_reduce_cu_75eb3ff64cuda3std3__48in_placeE)
_ZN52_INTERNAL_1f108f9b_21_fmha_noloop_reduce_cu_75eb3ff64cuda3std3__48in_placeE:
	.zero		1
	.type		_ZN52_INTERNAL_1f108f9b_21_fmha_noloop_reduce_cu_75eb3ff64cuda3std6ranges3__45__cpo8distanceE,@object
	.size		_ZN52_INTERNAL_1f108f9b_21_fmha_noloop_reduce_cu_75eb3ff64cuda3std6ranges3__45__cpo8distanceE,(_ZN52_INTERNAL_1f108f9b_21_fmha_noloop_reduce_cu_75eb3ff64cuda3std3__45__cpo6cbeginE - _ZN52_INTERNAL_1f108f9b_21_fmha_noloop_reduce_cu_75eb3ff64cuda3std6ranges3__45__cpo8distanceE)
_ZN52_INTERNAL_1f108f9b_21_fmha_noloop_reduce_cu_75eb3ff64cuda3std6ranges3__45__cpo8distanceE:
	.zero		1
	.type		_ZN52_INTERNAL_1f108f9b_21_fmha_noloop_reduce_cu_75eb3ff64cuda3std3__45__cpo6cbeginE,@object
	.size		_ZN52_INTERNAL_1f108f9b_21_fmha_noloop_reduce_cu_75eb3ff64cuda3std3__45__cpo6cbeginE,(_ZN52_INTERNAL_1f108f9b_21_fmha_noloop_reduce_cu_75eb3ff64cuda3std6ranges3__45__cpo7advanceE - _ZN52_INTERNAL_1f108f9b_21_fmha_noloop_reduce_cu_75eb3ff64cuda3std3__45__cpo6cbeginE)
_ZN52_INTERNAL_1f108f9b_21_fmha_noloop_reduce_cu_75eb3ff64cuda3std3__45__cpo6cbeginE:
	.zero		1
	.type		_ZN52_INTERNAL_1f108f9b_21_fmha_noloop_reduce_cu_75eb3ff64cuda3std6ranges3__45__cpo7advanceE,@object
	.size		_ZN52_INTERNAL_1f108f9b_21_fmha_noloop_reduce_cu_75eb3ff64cuda3std6ranges3__45__cpo7advanceE,(_ZN52_INTERNAL_1f108f9b_21_fmha_noloop_reduce_cu_75eb3ff64cuda3std3__45__cpo7crbeginE - _ZN52_INTERNAL_1f108f9b_21_fmha_noloop_reduce_cu_75eb3ff64cuda3std6ranges3__45__cpo7advanceE)
_ZN52_INTERNAL_1f108f9b_21_fmha_noloop_reduce_cu_75eb3ff64cuda3std6ranges3__45__cpo7advanceE:
	.zero		1
	.type		_ZN52_INTERNAL_1f108f9b_21_fmha_noloop_reduce_cu_75eb3ff64cuda3std3__45__cpo7crbeginE,@object
	.size		_ZN52_INTERNAL_1f108f9b_21_fmha_noloop_reduce_cu_75eb3ff64cuda3std3__45__cpo7crbeginE,(_ZN52_INTERNAL_1f108f9b_21_fmha_noloop_reduce_cu_75eb3ff64cuda3std6ranges3__45__cpo4dataE - _ZN52_INTERNAL_1f108f9b_21_fmha_noloop_reduce_cu_75eb3ff64cuda3std3__45__cpo7crbeginE)
_ZN52_INTERNAL_1f108f9b_21_fmha_noloop_reduce_cu_75eb3ff64cuda3std3__45__cpo7crbeginE:
	.zero		1
	.type		_ZN52_INTERNAL_1f108f9b_21_fmha_noloop_reduce_cu_75eb3ff64cuda3std6ranges3__45__cpo4dataE,@object
	.size		_ZN52_INTERNAL_1f108f9b_21_fmha_noloop_reduce_cu_75eb3ff64cuda3std6ranges3__45__cpo4dataE,(_ZN52_INTERNAL_1f108f9b_21_fmha_noloop_reduce_cu_75eb3ff64cuda3std6ranges3__45__cpo5beginE - _ZN52_INTERNAL_1f108f9b_21_fmha_noloop_reduce_cu_75eb3ff64cuda3std6ranges3__45__cpo4dataE)
_ZN52_INTERNAL_1f108f9b_21_fmha_noloop_reduce_cu_75eb3ff64cuda3std6ranges3__45__cpo4dataE:
	.zero		1
	.type		_ZN52_INTERNAL_1f108f9b_21_fmha_noloop_reduce_cu_75eb3ff64cuda3std6ranges3__45__cpo5beginE,@object
	.size		_ZN52_INTERNAL_1f108f9b_21_fmha_noloop_reduce_cu_75eb3ff64cuda3std6ranges3__45__cpo5beginE,(_ZN52_INTERNAL_1f108f9b_21_fmha_noloop_reduce_cu_75eb3ff64cuda3std3__454_GLOBAL__N__1f108f9b_21_fmha_noloop_reduce_cu_75eb3ff66ignoreE - _ZN52_INTERNAL_1f108f9b_21_fmha_noloop_reduce_cu_75eb3ff64cuda3std6ranges3__45__cpo5beginE)
_ZN52_INTERNAL_1f108f9b_21_fmha_noloop_reduce_cu_75eb3ff64cuda3std6ranges3__45__cpo5beginE:
	.zero		1
	.type		_ZN52_INTERNAL_1f108f9b_21_fmha_noloop_reduce_cu_75eb3ff64cuda3std3__454_GLOBAL__N__1f108f9b_21_fmha_noloop_reduce_cu_75eb3ff66ignoreE,@object
	.size		_ZN52_INTERNAL_1f108f9b_21_fmha_noloop_reduce_cu_75eb3ff64cuda3std3__454_GLOBAL__N__1f108f9b_21_fmha_noloop_reduce_cu_75eb3ff66ignoreE,(_ZN52_INTERNAL_1f108f9b_21_fmha_noloop_reduce_cu_75eb3ff64cuda3std6ranges3__45__cpo4sizeE - _ZN52_INTERNAL_1f108f9b_21_fmha_noloop_reduce_cu_75eb3ff64cuda3std3__454_GLOBAL__N__1f108f9b_21_fmha_noloop_reduce_cu_75eb3ff66ignoreE)
_ZN52_INTERNAL_1f108f9b_21_fmha_noloop_reduce_cu_75eb3ff64cuda3std3__454_GLOBAL__N__1f108f9b_21_fmha_noloop_reduce_cu_75eb3ff66ignoreE:
	.zero		1
	.type		_ZN52_INTERNAL_1f108f9b_21_fmha_noloop_reduce_cu_75eb3ff64cuda3std6ranges3__45__cpo4sizeE,@object
	.size		_ZN52_INTERNAL_1f108f9b_21_fmha_noloop_reduce_cu_75eb3ff64cuda3std6ranges3__45__cpo4sizeE,(_ZN52_INTERNAL_1f108f9b_21_fmha_noloop_reduce_cu_75eb3ff64cuda3std3__45__cpo5beginE - _ZN52_INTERNAL_1f108f9b_21_fmha_noloop_reduce_cu_75eb3ff64cuda3std6ranges3__45__cpo4sizeE)
_ZN52_INTERNAL_1f108f9b_21_fmha_noloop_reduce_cu_75eb3ff64cuda3std6ranges3__45__cpo4sizeE:
	.zero		1
	.type		_ZN52_INTERNAL_1f108f9b_21_fmha_noloop_reduce_cu_75eb3ff64cuda3std3__45__cpo5beginE,@object
	.size		_ZN52_INTERNAL_1f108f9b_21_fmha_noloop_reduce_cu_75eb3ff64cuda3std3__45__cpo5beginE,(_ZN52_INTERNAL_1f108f9b_21_fmha_noloop_reduce_cu_75eb3ff64cuda3std6ranges3__45__cpo6cbeginE - _ZN52_INTERNAL_1f108f9b_21_fmha_noloop_reduce_cu_75eb3ff64cuda3std3__45__cpo5beginE)
_ZN52_INTERNAL_1f108f9b_21_fmha_noloop_reduce_cu_75eb3ff64cuda3std3__45__cpo5beginE:
	.zero		1
	.type		_ZN52_INTERNAL_1f108f9b_21_fmha_noloop_reduce_cu_75eb3ff64cuda3std6ranges3__45__cpo6cbeginE,@object
	.size		_ZN52_INTERNAL_1f108f9b_21_fmha_noloop_reduce_cu_75eb3ff64cuda3std6ranges3__45__cpo6cbeginE,(_ZN52_INTERNAL_1f108f9b_21_fmha_noloop_reduce_cu_75eb3ff64cuda3std3__45__cpo6rbeginE - _ZN52_INTERNAL_1f108f9b_21_fmha_noloop_reduce_cu_75eb3ff64cuda3std6ranges3__45__cpo6cbeginE)
_ZN52_INTERNAL_1f108f9b_21_fmha_noloop_reduce_cu_75eb3ff64cuda3std6ranges3__45__cpo6cbeginE:
	.zero		1
	.type		_ZN52_INTERNAL_1f108f9b_21_fmha_noloop_reduce_cu_75eb3ff64cuda3std3__45__cpo6rbeginE,@object
	.size		_ZN52_INTERNAL_1f108f9b_21_fmha_noloop_reduce_cu_75eb3ff64cuda3std3__45__cpo6rbeginE,(_ZN52_INTERNAL_1f108f9b_21_fmha_noloop_reduce_cu_75eb3ff64cuda3std6ranges3__45__cpo4nextE - _ZN52_INTERNAL_1f108f9b_21_fmha_noloop_reduce_cu_75eb3ff64cuda3std3__45__cpo6rbeginE)
_ZN52_INTERNAL_1f108f9b_21_fmha_noloop_reduce_cu_75eb3ff64cuda3std3__45__cpo6rbeginE:
	.zero		1
	.type		_ZN52_INTERNAL_1f108f9b_21_fmha_noloop_reduce_cu_75eb3ff64cuda3std6ranges3__45__cpo4nextE,@object
	.size		_ZN52_INTERNAL_1f108f9b_21_fmha_noloop_reduce_cu_75eb3ff64cuda3std6ranges3__45__cpo4nextE,(_ZN52_INTERNAL_1f108f9b_21_fmha_noloop_reduce_cu_75eb3ff64cuda3std6ranges3__45__cpo4swapE - _ZN52_INTERNAL_1f108f9b_21_fmha_noloop_reduce_cu_75eb3ff64cuda3std6ranges3__45__cpo4nextE)
_ZN52_INTERNAL_1f108f9b_21_fmha_noloop_reduce_cu_75eb3ff64cuda3std6ranges3__45__cpo4nextE:
	.zero		1
	.type		_ZN52_INTERNAL_1f108f9b_21_fmha_noloop_reduce_cu_75eb3ff64cuda3std6ranges3__45__cpo4swapE,@object
	.size		_ZN52_INTERNAL_1f108f9b_21_fmha_noloop_reduce_cu_75eb3ff64cuda3std6ranges3__45__cpo4swapE,(_ZN52_INTERNAL_1f108f9b_21_fmha_noloop_reduce_cu_75eb3ff64cuda3std3__420unreachable_sentinelE - _ZN52_INTERNAL_1f108f9b_21_fmha_noloop_reduce_cu_75eb3ff64cuda3std6ranges3__45__cpo4swapE)
_ZN52_INTERNAL_1f108f9b_21_fmha_noloop_reduce_cu_75eb3ff64cuda3std6ranges3__45__cpo4swapE:
	.zero		1
	.type		_ZN52_INTERNAL_1f108f9b_21_fmha_noloop_reduce_cu_75eb3ff64cuda3std3__420unreachable_sentinelE,@object
	.size		_ZN52_INTERNAL_1f108f9b_21_fmha_noloop_reduce_cu_75eb3ff64cuda3std3__420unreachable_sentinelE,(_ZN52_INTERNAL_1f108f9b_21_fmha_noloop_reduce_cu_75eb3ff66thrust24THRUST_300001_SM_1030_NS6system6detail10sequential3seqE - _ZN52_INTERNAL_1f108f9b_21_fmha_noloop_reduce_cu_75eb3ff64cuda3std3__420unreachable_sentinelE)
_ZN52_INTERNAL_1f108f9b_21_fmha_noloop_reduce_cu_75eb3ff64cuda3std3__420unreachable_sentinelE:
	.zero		1
	.type		_ZN52_INTERNAL_1f108f9b_21_fmha_noloop_reduce_cu_75eb3ff66thrust24THRUST_300001_SM_1030_NS6system6detail10sequential3seqE,@object
	.size		_ZN52_INTERNAL_1f108f9b_21_fmha_noloop_reduce_cu_75eb3ff66thrust24THRUST_300001_SM_1030_NS6system6detail10sequential3seqE,(_ZN52_INTERNAL_1f108f9b_21_fmha_noloop_reduce_cu_75eb3ff64cuda3std3__45__cpo4cendE - _ZN52_INTERNAL_1f108f9b_21_fmha_noloop_reduce_cu_75eb3ff66thrust24THRUST_300001_SM_1030_NS6system6detail10sequential3seqE)
_ZN52_INTERNAL_1f108f9b_21_fmha_noloop_reduce_cu_75eb3ff66thrust24THRUST_300001_SM_1030_NS6system6detail10sequential3seqE:
	.zero		1
	.type		_ZN52_INTERNAL_1f108f9b_21_fmha_noloop_reduce_cu_75eb3ff64cuda3std3__45__cpo4cendE,@object
	.size		_ZN52_INTERNAL_1f108f9b_21_fmha_noloop_reduce_cu_75eb3ff64cuda3std3__45__cpo4cendE,(_ZN52_INTERNAL_1f108f9b_21_fmha_noloop_reduce_cu_75eb3ff64cuda3std6ranges3__45__cpo9iter_swapE - _ZN52_INTERNAL_1f108f9b_21_fmha_noloop_reduce_cu_75eb3ff64cuda3std3__45__cpo4cendE)
_ZN52_INTERNAL_1f108f9b_21_fmha_noloop_reduce_cu_75eb3ff64cuda3std3__45__cpo4cendE:
	.zero		1
	.type		_ZN52_INTERNAL_1f108f9b_21_fmha_noloop_reduce_cu_75eb3ff64cuda3std6ranges3__45__cpo9iter_swapE,@object
	.size		_ZN52_INTERNAL_1f108f9b_21_fmha_noloop_reduce_cu_75eb3ff64cuda3std6ranges3__45__cpo9iter_swapE,(_ZN52_INTERNAL_1f108f9b_21_fmha_noloop_reduce_cu_75eb3ff64cuda3std3__45__cpo5crendE - _ZN52_INTERNAL_1f108f9b_21_fmha_noloop_reduce_cu_75eb3ff64cuda3std6ranges3__45__cpo9iter_swapE)
_ZN52_INTERNAL_1f108f9b_21_fmha_noloop_reduce_cu_75eb3ff64cuda3std6ranges3__45__cpo9iter_swapE:
	.zero		1
	.type		_ZN52_INTERNAL_1f108f9b_21_fmha_noloop_reduce_cu_75eb3ff64cuda3std3__45__cpo5crendE,@object
	.size		_ZN52_INTERNAL_1f108f9b_21_fmha_noloop_reduce_cu_75eb3ff64cuda3std3__45__cpo5crendE,(_ZN52_INTERNAL_1f108f9b_21_fmha_noloop_reduce_cu_75eb3ff64cuda3std6ranges3__45__cpo5cdataE - _ZN52_INTERNAL_1f108f9b_21_fmha_noloop_reduce_cu_75eb3ff64cuda3std3__45__cpo5crendE)
_ZN52_INTERNAL_1f108f9b_21_fmha_noloop_reduce_cu_75eb3ff64cuda3std3__45__cpo5crendE:
	.zero		1
	.type		_ZN52_INTERNAL_1f108f9b_21_fmha_noloop_reduce_cu_75eb3ff64cuda3std6ranges3__45__cpo5cdataE,@object
	.size		_ZN52_INTERNAL_1f108f9b_21_fmha_noloop_reduce_cu_75eb3ff64cuda3std6ranges3__45__cpo5cdataE,(_ZN52_INTERNAL_1f108f9b_21_fmha_noloop_reduce_cu_75eb3ff64cuda3std6ranges3__45__cpo3endE - _ZN52_INTERNAL_1f108f9b_21_fmha_noloop_reduce_cu_75eb3ff64cuda3std6ranges3__45__cpo5cdataE)
_ZN52_INTERNAL_1f108f9b_21_fmha_noloop_reduce_cu_75eb3ff64cuda3std6ranges3__45__cpo5cdataE:
	.zero		1
	.type		_ZN52_INTERNAL_1f108f9b_21_fmha_noloop_reduce_cu_75eb3ff64cuda3std6ranges3__45__cpo3endE,@object
	.size		_ZN52_INTERNAL_1f108f9b_21_fmha_noloop_reduce_cu_75eb3ff64cuda3std6ranges3__45__cpo3endE,(_ZN52_INTERNAL_1f108f9b_21_fmha_noloop_reduce_cu_75eb3ff64cuda3std3__419piecewise_constructE - _ZN52_INTERNAL_1f108f9b_21_fmha_noloop_reduce_cu_75eb3ff64cuda3std6ranges3__45__cpo3endE)
_ZN52_INTERNAL_1f108f9b_21_fmha_noloop_reduce_cu_75eb3ff64cuda3std6ranges3__45__cpo3endE:
	.zero		1
	.type		_ZN52_INTERNAL_1f108f9b_21_fmha_noloop_reduce_cu_75eb3ff64cuda3std3__419piecewise_constructE,@object
	.size		_ZN52_INTERNAL_1f108f9b_21_fmha_noloop_reduce_cu_75eb3ff64cuda3std3__419piecewise_constructE,(_ZN52_INTERNAL_1f108f9b_21_fmha_noloop_reduce_cu_75eb3ff64cuda3std6ranges3__45__cpo5ssizeE - _ZN52_INTERNAL_1f108f9b_21_fmha_noloop_reduce_cu_75eb3ff64cuda3std3__419piecewise_constructE)
_ZN52_INTERNAL_1f108f9b_21_fmha_noloop_reduce_cu_75eb3ff64cuda3std3__419piecewise_constructE:
	.zero		1
	.type		_ZN52_INTERNAL_1f108f9b_21_fmha_noloop_reduce_cu_75eb3ff64cuda3std6ranges3__45__cpo5ssizeE,@object
	.size		_ZN52_INTERNAL_1f108f9b_21_fmha_noloop_reduce_cu_75eb3ff64cuda3std6ranges3__45__cpo5ssizeE,(_ZN52_INTERNAL_1f108f9b_21_fmha_noloop_reduce_cu_75eb3ff64cuda3std3__45__cpo3endE - _ZN52_INTERNAL_1f108f9b_21_fmha_noloop_reduce_cu_75eb3ff64cuda3std6ranges3__45__cpo5ssizeE)
_ZN52_INTERNAL_1f108f9b_21_fmha_noloop_reduce_cu_75eb3ff64cuda3std6ranges3__45__cpo5ssizeE:
	.zero		1
	.type		_ZN52_INTERNAL_1f108f9b_21_fmha_noloop_reduce_cu_75eb3ff64cuda3std3__45__cpo3endE,@object
	.size		_ZN52_INTERNAL_1f108f9b_21_fmha_noloop_reduce_cu_75eb3ff64cuda3std3__45__cpo3endE,(_ZN52_INTERNAL_1f108f9b_21_fmha_noloop_reduce_cu_75eb3ff64cuda3std6ranges3__45__cpo4cendE - _ZN52_INTERNAL_1f108f9b_21_fmha_noloop_reduce_cu_75eb3ff64cuda3std3__45__cpo3endE)
_ZN52_INTERNAL_1f108f9b_21_fmha_noloop_reduce_cu_75eb3ff64cuda3std3__45__cpo3endE:
	.zero		1
	.type		_ZN52_INTERNAL_1f108f9b_21_fmha_noloop_reduce_cu_75eb3ff64cuda3std6ranges3__45__cpo4cendE,@object
	.size		_ZN52_INTERNAL_1f108f9b_21_fmha_noloop_reduce_cu_75eb3ff64cuda3std6ranges3__45__cpo4cendE,(_ZN52_INTERNAL_1f108f9b_21_fmha_noloop_reduce_cu_75eb3ff64cuda3std3__45__cpo4rendE - _ZN52_INTERNAL_1f108f9b_21_fmha_noloop_reduce_cu_75eb3ff64cuda3std6ranges3__45__cpo4cendE)
_ZN52_INTERNAL_1f108f9b_21_fmha_noloop_reduce_cu_75eb3ff64cuda3std6ranges3__45__cpo4cendE:
	.zero		1
	.type		_ZN52_INTERNAL_1f108f9b_21_fmha_noloop_reduce_cu_75eb3ff64cuda3std3__45__cpo4rendE,@object
	.size		_ZN52_INTERNAL_1f108f9b_21_fmha_noloop_reduce_cu_75eb3ff64cuda3std3__45__cpo4rendE,(_ZN52_INTERNAL_1f108f9b_21_fmha_noloop_reduce_cu_75eb3ff64cuda3std6ranges3__45__cpo4prevE - _ZN52_INTERNAL_1f108f9b_21_fmha_noloop_reduce_cu_75eb3ff64cuda3std3__45__cpo4rendE)
_ZN52_INTERNAL_1f108f9b_21_fmha_noloop_reduce_cu_75eb3ff64cuda3std3__45__cpo4rendE:
	.zero		1
	.type		_ZN52_INTERNAL_1f108f9b_21_fmha_noloop_reduce_cu_75eb3ff64cuda3std6ranges3__45__cpo4prevE,@object
	.size		_ZN52_INTERNAL_1f108f9b_21_fmha_noloop_reduce_cu_75eb3ff64cuda3std6ranges3__45__cpo4prevE,(_ZN52_INTERNAL_1f108f9b_21_fmha_noloop_reduce_cu_75eb3ff64cuda3std6ranges3__45__cpo9iter_moveE - _ZN52_INTERNAL_1f108f9b_21_fmha_noloop_reduce_cu_75eb3ff64cuda3std6ranges3__45__cpo4prevE)
_ZN52_INTERNAL_1f108f9b_21_fmha_noloop_reduce_cu_75eb3ff64cuda3std6ranges3__45__cpo4prevE:
	.zero		1
	.type		_ZN52_INTERNAL_1f108f9b_21_fmha_noloop_reduce_cu_75eb3ff64cuda3std6ranges3__45__cpo9iter_moveE,@object
	.size		_ZN52_INTERNAL_1f108f9b_21_fmha_noloop_reduce_cu_75eb3ff64cuda3std6ranges3__45__cpo9iter_moveE,(.L_13 - _ZN52_INTERNAL_1f108f9b_21_fmha_noloop_reduce_cu_75eb3ff64cuda3std6ranges3__45__cpo9iter_moveE)
_ZN52_INTERNAL_1f108f9b_21_fmha_noloop_reduce_cu_75eb3ff64cuda3std6ranges3__45__cpo9iter_moveE:
	.zero		1
.L_13:


//--------------------- .nv.constant0._Z25fmha_noloop_reduce_kernelI6__halfLi256ELi1024ELi3EEvPvPKvPKii --------------------------
	.section	.nv.constant0._Z25fmha_noloop_reduce_kernelI6__halfLi256ELi1024ELi3EEvPvPKvPKii,"a",@progbits
	.sectionflags	@""
	.align	4
.nv.constant0._Z25fmha_noloop_reduce_kernelI6__halfLi256ELi1024ELi3EEvPvPKvPKii:
	.zero		924


//--------------------- .nv.constant0._Z25fmha_noloop_reduce_kernelI6__halfLi256ELi1024ELi2EEvPvPKvPKii --------------------------
	.section	.nv.constant0._Z25fmha_noloop_reduce_kernelI6__halfLi256ELi1024ELi2EEvPvPKvPKii,"a",@progbits
	.sectionflags	@""
	.align	4
.nv.constant0._Z25fmha_noloop_reduce_kernelI6__halfLi256ELi1024ELi2EEvPvPKvPKii:
	.zero		924


//--------------------- SYMBOLS --------------------------

	.type		.nv.reservedSmem.offset0,@object
	.size		.nv.reservedSmem.offset0,0x4
